//
// Generated by NVIDIA NVVM Compiler
//
// Compiler Build ID: CL-36424714
// Cuda compilation tools, release 13.0, V13.0.88
// Based on NVVM 20.0.0
//

.version 9.0
.target sm_100
.address_size 64

	// .globl	_Z11my_gpu_funcPiii

.visible .entry _Z11my_gpu_funcPiii(
	.param .u64 .ptr .align 1 _Z11my_gpu_funcPiii_param_0,
	.param .u32 _Z11my_gpu_funcPiii_param_1,
	.param .u32 _Z11my_gpu_funcPiii_param_2
)
{
	.reg .pred 	%p<4>;
	.reg .b32 	%r<16>;
	.reg .b64 	%rd<5>;

	ld.param.u64 	%rd1, [_Z11my_gpu_funcPiii_param_0];
	ld.param.u32 	%r3, [_Z11my_gpu_funcPiii_param_1];
	ld.param.u32 	%r4, [_Z11my_gpu_funcPiii_param_2];
	mov.u32 	%r6, %ctaid.x;
	mov.u32 	%r7, %ntid.x;
	mov.u32 	%r8, %tid.x;
	mad.lo.s32 	%r1, %r6, %r7, %r8;
	mov.u32 	%r9, %ctaid.y;
	mov.u32 	%r10, %ntid.y;
	mov.u32 	%r11, %tid.y;
	mad.lo.s32 	%r12, %r9, %r10, %r11;
	setp.ge.s32 	%p1, %r1, %r3;
	setp.ge.s32 	%p2, %r12, %r4;
	or.pred  	%p3, %p1, %p2;
	@%p3 bra 	$L__BB0_2;
	cvta.to.global.u64 	%rd2, %rd1;
	mad.lo.s32 	%r13, %r3, %r12, %r1;
	mul.wide.s32 	%rd3, %r13, 4;
	add.s64 	%rd4, %rd2, %rd3;
	ld.global.u32 	%r14, [%rd4];
	add.s32 	%r15, %r14, 1;
	st.global.u32 	[%rd4], %r15;
$L__BB0_2:
	ret;

}


// ===== COMPILED SASS (sm_100) =====

	.target	sm_100

	.elftype	@"ET_EXEC"


//--------------------- .note.nv.tkinfo           --------------------------
	.section	.note.nv.tkinfo,"",@"SHT_NOTE"
	.sectionflags	@"SHF_NOTE_NV_TKINFO"
	.tkinfo
        /*0018*/ 	.word	0x00000002
        /*0030*/ 	.string	""
        /*0030*/ 	.string	"ptxas"
        /*0030*/ 	.string	"Cuda compilation tools, release 13.0, V13.0.88"
        /*0030*/ 	.string	"Build cuda_13.0.r13.0/compiler.36424714_0"
        /*0030*/ 	.string	"-arch sm_100 -m 64 "



//--------------------- .note.nv.cuinfo           --------------------------
	.section	.note.nv.cuinfo,"",@"SHT_NOTE"
	.sectionflags	@"SHF_NOTE_NV_CUINFO"
        /*0018*/ 	.short	0x0002
        /*001a*/ 	.short	0x0064
        /*001c*/ 	.short	0x0082
	.zero		2


//--------------------- .nv.info                  --------------------------
	.section	.nv.info,"",@"SHT_CUDA_INFO"
	.align	4


	//----- nvinfo : EIATTR_REGCOUNT
	.align		4
        /*0000*/ 	.byte	0x04, 0x2f
        /*0002*/ 	.short	(.L_1 - .L_0)
	.align		4
.L_0:
        /*0004*/ 	.word	index@(_Z11my_gpu_funcPiii)
        /*0008*/ 	.word	0x00000008


	//----- nvinfo : EIATTR_FRAME_SIZE
	.align		4
.L_1:
        /*000c*/ 	.byte	0x04, 0x11
        /*000e*/ 	.short	(.L_3 - .L_2)
	.align		4
.L_2:
        /*0010*/ 	.word	index@(_Z11my_gpu_funcPiii)
        /*0014*/ 	.word	0x00000000


	//----- nvinfo : EIATTR_MIN_STACK_SIZE
	.align		4
.L_3:
        /*0018*/ 	.byte	0x04, 0x12
        /*001a*/ 	.short	(.L_5 - .L_4)
	.align		4
.L_4:
        /*001c*/ 	.word	index@(_Z11my_gpu_funcPiii)
        /*0020*/ 	.word	0x00000000
.L_5:


//--------------------- .nv.compat                --------------------------
	.section	.nv.compat,"",@"SHT_CUDA_COMPAT_INFO"
	.align	4
        /*0000*/ 	.byte	0x02, 0x09, 0x00, 0x00, 0x02, 0x02, 0x01, 0x00, 0x02, 0x05, 0x05, 0x00, 0x03, 0x07, 0x01, 0x01
        /*0010*/ 	.byte	0x02, 0x03, 0x00, 0x00, 0x02, 0x06, 0x01, 0x00, 0x04, 0x0b, 0x08, 0x00, 0x09, 0x00, 0x00, 0x00
        /*0020*/ 	.byte	0x00, 0x00, 0x00, 0x00


//--------------------- .nv.info._Z11my_gpu_funcPiii --------------------------
	.section	.nv.info._Z11my_gpu_funcPiii,"",@"SHT_CUDA_INFO"
	.sectionflags	@""
	.align	4


	//----- nvinfo : EIATTR_CUDA_API_VERSION
	.align		4
        /*0000*/ 	.byte	0x04, 0x37
        /*0002*/ 	.short	(.L_7 - .L_6)
.L_6:
        /*0004*/ 	.word	0x00000082


	//----- nvinfo : EIATTR_KPARAM_INFO
	.align		4
.L_7:
        /*0008*/ 	.byte	0x04, 0x17
        /*000a*/ 	.short	(.L_9 - .L_8)
.L_8:
        /*000c*/ 	.word	0x00000000
        /*0010*/ 	.short	0x0002
        /*0012*/ 	.short	0x000c
        /*0014*/ 	.byte	0x00, 0xf0, 0x11, 0x00


	//----- nvinfo : EIATTR_KPARAM_INFO
	.align		4
.L_9:
        /*0018*/ 	.byte	0x04, 0x17
        /*001a*/ 	.short	(.L_11 - .L_10)
.L_10:
        /*001c*/ 	.word	0x00000000
        /*0020*/ 	.short	0x0001
        /*0022*/ 	.short	0x0008
        /*0024*/ 	.byte	0x00, 0xf0, 0x11, 0x00


	//----- nvinfo : EIATTR_KPARAM_INFO
	.align		4
.L_11:
        /*0028*/ 	.byte	0x04, 0x17
        /*002a*/ 	.short	(.L_13 - .L_12)
.L_12:
        /*002c*/ 	.word	0x00000000
        /*0030*/ 	.short	0x0000
        /*0032*/ 	.short	0x0000
        /*0034*/ 	.byte	0x00, 0xf5, 0x21, 0x00


	//----- nvinfo : EIATTR_SPARSE_MMA_MASK
	.align		4
.L_13:
        /*0038*/ 	.byte	0x03, 0x50
        /*003a*/ 	.short	0x0000


	//----- nvinfo : EIATTR_MAXREG_COUNT
	.align		4
        /*003c*/ 	.byte	0x03, 0x1b
        /*003e*/ 	.short	0x00ff


	//----- nvinfo : EIATTR_MERCURY_ISA_VERSION
	.align		4
        /*0040*/ 	.byte	0x03, 0x5f
        /*0042*/ 	.short	0x0101


	//----- nvinfo : EIATTR_VRC_CTA_INIT_COUNT
	.align		4
        /*0044*/ 	.byte	0x02, 0x4a
	.zero		1
	.zero		1


	//----- nvinfo : EIATTR_EXIT_INSTR_OFFSETS
	.align		4
        /*0048*/ 	.byte	0x04, 0x1c
        /*004a*/ 	.short	(.L_15 - .L_14)


	//   ....[0]....
.L_14:
        /*004c*/ 	.word	0x000000c0


	//   ....[1]....
        /*0050*/ 	.word	0x00000140


	//----- nvinfo : EIATTR_CBANK_PARAM_SIZE
	.align		4
.L_15:
        /*0054*/ 	.byte	0x03, 0x19
        /*0056*/ 	.short	0x0010


	//----- nvinfo : EIATTR_PARAM_CBANK
	.align		4
        /*0058*/ 	.byte	0x04, 0x0a
        /*005a*/ 	.short	(.L_17 - .L_16)
	.align		4
.L_16:
        /*005c*/ 	.word	index@(.nv.constant0._Z11my_gpu_funcPiii)
        /*0060*/ 	.short	0x0380
        /*0062*/ 	.short	0x0010


	//----- nvinfo : EIATTR_SW_WAR
	.align		4
.L_17:
        /*0064*/ 	.byte	0x04, 0x36
        /*0066*/ 	.short	(.L_19 - .L_18)
.L_18:
        /*0068*/ 	.word	0x00000008
.L_19:


//--------------------- .nv.callgraph             --------------------------
	.section	.nv.callgraph,"",@"SHT_CUDA_CALLGRAPH"
	.align	4
	.sectionentsize	8
	.align		4
        /*0000*/ 	.word	0x00000000
	.align		4
        /*0004*/ 	.word	0xffffffff
	.align		4
        /*0008*/ 	.word	0x00000000
	.align		4
        /*000c*/ 	.word	0xfffffffe
	.align		4
        /*0010*/ 	.word	0x00000000
	.align		4
        /*0014*/ 	.word	0xfffffffd
	.align		4
        /*0018*/ 	.word	0x00000000
	.align		4
        /*001c*/ 	.word	0xfffffffc


//--------------------- .text._Z11my_gpu_funcPiii --------------------------
	.section	.text._Z11my_gpu_funcPiii,"ax",@progbits
	.align	128
        .global         _Z11my_gpu_funcPiii
        .type           _Z11my_gpu_funcPiii,@function
        .size           _Z11my_gpu_funcPiii,(.L_x_1 - _Z11my_gpu_funcPiii)
        .other          _Z11my_gpu_funcPiii,@"STO_CUDA_ENTRY STV_DEFAULT"
_Z11my_gpu_funcPiii:
.text._Z11my_gpu_funcPiii:
[----:B------:R-:W-:Y:S01]  /*0000*/  LDC R1, c[0x0][0x37c] ;  /* 0x0000df00ff017b82 */ /* 0x000fe20000000800 */
[----:B------:R-:W0:Y:S07]  /*0010*/  S2R R2, SR_TID.Y ;  /* 0x0000000000027919 */ /* 0x000e2e0000002200 */
[----:B------:R-:W1:Y:S01]  /*0020*/  LDC R0, c[0x0][0x360] ;  /* 0x0000d800ff007b82 */ /* 0x000e620000000800 */
[----:B------:R-:W2:Y:S01]  /*0030*/  LDCU.64 UR6, c[0x0][0x388] ;  /* 0x00007100ff0677ac */ /* 0x000ea20008000a00 */
[----:B------:R-:W1:Y:S06]  /*0040*/  S2R R3, SR_TID.X ;  /* 0x0000000000037919 */ /* 0x000e6c0000002100 */
[----:B------:R-:W0:Y:S08]  /*0050*/  S2UR UR5, SR_CTAID.Y ;  /* 0x00000000000579c3 */ /* 0x000e300000002600 */
[----:B------:R-:W0:Y:S08]  /*0060*/  LDC R5, c[0x0][0x364] ;  /* 0x0000d900ff057b82 */ /* 0x000e300000000800 */
[----:B------:R-:W1:Y:S01]  /*0070*/  S2UR UR4, SR_CTAID.X ;  /* 0x00000000000479c3 */ /* 0x000e620000002500 */
[----:B0-----:R-:W-:-:S05]  /*0080*/  IMAD R5, R5, UR5, R2 ;  /* 0x0000000505057c24 */ /* 0x001fca000f8e0202 */
[----:B--2---:R-:W-:Y:S01]  /*0090*/  ISETP.GE.AND P0, PT, R5, UR7, PT ;  /* 0x0000000705007c0c */ /* 0x004fe2000bf06270 */
[----:B-1----:R-:W-:-:S05]  /*00a0*/  IMAD R0, R0, UR4, R3 ;  /* 0x0000000400007c24 */ /* 0x002fca000f8e0203 */
[----:B------:R-:W-:-:S13]  /*00b0*/  ISETP.GE.OR P0, PT, R0, UR6, P0 ;  /* 0x0000000600007c0c */ /* 0x000fda0008706670 */
[----:B------:R-:W-:Y:S05]  /*00c0*/  @P0 EXIT ;  /* 0x000000000000094d */ /* 0x000fea0003800000 */
[----:B------:R-:W0:Y:S01]  /*00d0*/  LDC.64 R2, c[0x0][0x380] ;  /* 0x0000e000ff027b82 */ /* 0x000e220000000a00 */
[----:B------:R-:W1:Y:S01]  /*00e0*/  LDCU.64 UR4, c[0x0][0x358] ;  /* 0x00006b00ff0477ac */ /* 0x000e620008000a00 */
[----:B------:R-:W-:-:S04]  /*00f0*/  IMAD R5, R5, UR6, R0 ;  /* 0x0000000605057c24 */ /* 0x000fc8000f8e0200 */
[----:B0-----:R-:W-:-:S05]  /*0100*/  IMAD.WIDE R2, R5, 0x4, R2 ;  /* 0x0000000405027825 */ /* 0x001fca00078e0202 */
[----:B-1----:R-:W2:Y:S02]  /*0110*/  LDG.E R0, desc[UR4][R2.64] ;  /* 0x0000000402007981 */ /* 0x002ea4000c1e1900 */
[----:B--2---:R-:W-:-:S05]  /*0120*/  IADD3 R5, PT, PT, R0, 0x1, RZ ;  /* 0x0000000100057810 */ /* 0x004fca0007ffe0ff */
[----:B------:R-:W-:Y:S01]  /*0130*/  STG.E desc[UR4][R2.64], R5 ;  /* 0x0000000502007986 */ /* 0x000fe2000c101904 */
[----:B------:R-:W-:Y:S05]  /*0140*/  EXIT ;  /* 0x000000000000794d */ /* 0x000fea0003800000 */
.L_x_0:
[----:B------:R-:W-:-:S00]  /*0150*/  BRA `(.L_x_0) ;  /* 0xfffffffc00fc7947 */ /* 0x000fc0000383ffff */
[----:B------:R-:W-:-:S00]  /*0160*/  NOP ;  /* 0x0000000000007918 */ /* 0x000fc00000000000 */
        /* <DEDUP_REMOVED lines=9> */
.L_x_1:


//--------------------- .nv.shared.reserved.0     --------------------------
	.section	.nv.shared.reserved.0,"aw",@nobits
	.weak		__nv_reservedSMEM_offset_0_alias
	.size		__nv_reservedSMEM_offset_0_alias, 0, 64
	.other		__nv_reservedSMEM_offset_0_alias,@"STO_CUDA_RESERVED_SHARED STV_DEFAULT"
__nv_reservedSMEM_offset_0_alias:
	.zero		0
	.zero		64


//--------------------- .nv.constant0._Z11my_gpu_funcPiii --------------------------
	.section	.nv.constant0._Z11my_gpu_funcPiii,"a",@progbits
	.sectionflags	@""
	.align	4
.nv.constant0._Z11my_gpu_funcPiii:
	.zero		912


//--------------------- SYMBOLS --------------------------

	.type		.nv.reservedSmem.offset0,@object
	.size		.nv.reservedSmem.offset0,0x4
